	.headerflags	@"EF_CUDA_TEXMODE_UNIFIED EF_CUDA_64BIT_ADDRESS EF_CUDA_ACCELERATORS EF_CUDA_SM90 EF_CUDA_VIRTUAL_SM(EF_CUDA_SM90)"
	.elftype	@"ET_EXEC"


//--------------------- .nv.info                  --------------------------
	.section	.nv.info,"",@"SHT_CUDA_INFO"
	.align	4


	//----- nvinfo : EIATTR_REGCOUNT
	.align		4
        /*0000*/ 	.byte	0x04, 0x2f
        /*0002*/ 	.short	(.L_3 - .L_2)
	.align		4
.L_2:
        /*0004*/ 	.word	index@(triton_poi_fused__native_batch_norm_legit_no_training_22)
        /*0008*/ 	.word	0x00000012


	//----- nvinfo : EIATTR_MIN_STACK_SIZE
	.align		4
.L_3:
        /*000c*/ 	.byte	0x04, 0x12
        /*000e*/ 	.short	(.L_5 - .L_4)
	.align		4
.L_4:
        /*0010*/ 	.word	index@(triton_poi_fused__native_batch_norm_legit_no_training_22)
        /*0014*/ 	.word	0x00000000


	//----- nvinfo : EIATTR_FRAME_SIZE
	.align		4
.L_5:
        /*0018*/ 	.byte	0x04, 0x11
        /*001a*/ 	.short	(.L_7 - .L_6)
	.align		4
.L_6:
        /*001c*/ 	.word	index@(triton_poi_fused__native_batch_norm_legit_no_training_22)
        /*0020*/ 	.word	0x00000000


	//----- nvinfo : EIATTR_MIN_STACK_SIZE
	.align		4
.L_7:
        /*0024*/ 	.byte	0x04, 0x12
        /*0026*/ 	.short	(.L_9 - .L_8)
	.align		4
.L_8:
        /*0028*/ 	.word	index@(triton_poi_fused__native_batch_norm_legit_no_training_22)
        /*002c*/ 	.word	0x00000000
.L_9:


//--------------------- .nv.info.triton_poi_fused__native_batch_norm_legit_no_training_22 --------------------------
	.section	.nv.info.triton_poi_fused__native_batch_norm_legit_no_training_22,"",@"SHT_CUDA_INFO"
	.sectionflags	@""
	.align	4


	//----- nvinfo : EIATTR_CUDA_API_VERSION
	.align		4
        /*0000*/ 	.byte	0x04, 0x37
        /*0002*/ 	.short	(.L_11 - .L_10)
.L_10:
        /*0004*/ 	.word	0x0000007c


	//----- nvinfo : EIATTR_KPARAM_INFO
	.align		4
.L_11:
        /*0008*/ 	.byte	0x04, 0x17
        /*000a*/ 	.short	(.L_13 - .L_12)
.L_12:
        /*000c*/ 	.word	0x00000000
        /*0010*/ 	.short	0x0006
        /*0012*/ 	.short	0x0030
        /*0014*/ 	.byte	0x00, 0xf0, 0x11, 0x00


	//----- nvinfo : EIATTR_KPARAM_INFO
	.align		4
.L_13:
        /*0018*/ 	.byte	0x04, 0x17
        /*001a*/ 	.short	(.L_15 - .L_14)
.L_14:
        /*001c*/ 	.word	0x00000000
        /*0020*/ 	.short	0x0005
        /*0022*/ 	.short	0x0028
        /*0024*/ 	.byte	0x00, 0xf4, 0x21, 0x00


	//----- nvinfo : EIATTR_KPARAM_INFO
	.align		4
.L_15:
        /*0028*/ 	.byte	0x04, 0x17
        /*002a*/ 	.short	(.L_17 - .L_16)
.L_16:
        /*002c*/ 	.word	0x00000000
        /*0030*/ 	.short	0x0004
        /*0032*/ 	.short	0x0020
        /*0034*/ 	.byte	0x00, 0xf4, 0x21, 0x00


	//----- nvinfo : EIATTR_KPARAM_INFO
	.align		4
.L_17:
        /*0038*/ 	.byte	0x04, 0x17
        /*003a*/ 	.short	(.L_19 - .L_18)
.L_18:
        /*003c*/ 	.word	0x00000000
        /*0040*/ 	.short	0x0003
        /*0042*/ 	.short	0x0018
        /*0044*/ 	.byte	0x00, 0xf4, 0x21, 0x00


	//----- nvinfo : EIATTR_KPARAM_INFO
	.align		4
.L_19:
        /*0048*/ 	.byte	0x04, 0x17
        /*004a*/ 	.short	(.L_21 - .L_20)
.L_20:
        /*004c*/ 	.word	0x00000000
        /*0050*/ 	.short	0x0002
        /*0052*/ 	.short	0x0010
        /*0054*/ 	.byte	0x00, 0xf4, 0x21, 0x00


	//----- nvinfo : EIATTR_KPARAM_INFO
	.align		4
.L_21:
        /*0058*/ 	.byte	0x04, 0x17
        /*005a*/ 	.short	(.L_23 - .L_22)
.L_22:
        /*005c*/ 	.word	0x00000000
        /*0060*/ 	.short	0x0001
        /*0062*/ 	.short	0x0008
        /*0064*/ 	.byte	0x00, 0xf4, 0x21, 0x00


	//----- nvinfo : EIATTR_KPARAM_INFO
	.align		4
.L_23:
        /*0068*/ 	.byte	0x04, 0x17
        /*006a*/ 	.short	(.L_25 - .L_24)
.L_24:
        /*006c*/ 	.word	0x00000000
        /*0070*/ 	.short	0x0000
        /*0072*/ 	.short	0x0000
        /*0074*/ 	.byte	0x00, 0xf4, 0x21, 0x00


	//----- nvinfo : EIATTR_SPARSE_MMA_MASK
	.align		4
.L_25:
        /*0078*/ 	.byte	0x03, 0x50
        /*007a*/ 	.short	0x0000


	//----- nvinfo : EIATTR_MAXREG_COUNT
	.align		4
        /*007c*/ 	.byte	0x03, 0x1b
        /*007e*/ 	.short	0x00ff


	//----- nvinfo : EIATTR_EXIT_INSTR_OFFSETS
	.align		4
        /*0080*/ 	.byte	0x04, 0x1c
        /*0082*/ 	.short	(.L_27 - .L_26)


	//   ....[0]....
.L_26:
        /*0084*/ 	.word	0x00000380


	//----- nvinfo : EIATTR_REQNTID
	.align		4
.L_27:
        /*0088*/ 	.byte	0x04, 0x10
        /*008a*/ 	.short	(.L_29 - .L_28)
.L_28:
        /*008c*/ 	.word	0x00000080
        /*0090*/ 	.word	0x00000001
        /*0094*/ 	.word	0x00000001


	//----- nvinfo : EIATTR_CBANK_PARAM_SIZE
	.align		4
.L_29:
        /*0098*/ 	.byte	0x03, 0x19
        /*009a*/ 	.short	0x0034


	//----- nvinfo : EIATTR_PARAM_CBANK
	.align		4
        /*009c*/ 	.byte	0x04, 0x0a
        /*009e*/ 	.short	(.L_31 - .L_30)
	.align		4
.L_30:
        /*00a0*/ 	.word	index@(.nv.constant0.triton_poi_fused__native_batch_norm_legit_no_training_22)
        /*00a4*/ 	.short	0x0210
        /*00a6*/ 	.short	0x0034


	//----- nvinfo : EIATTR_SW_WAR
	.align		4
.L_31:
        /*00a8*/ 	.byte	0x04, 0x36
        /*00aa*/ 	.short	(.L_33 - .L_32)
.L_32:
        /*00ac*/ 	.word	0x00000008
.L_33:


//--------------------- .nv.callgraph             --------------------------
	.section	.nv.callgraph,"",@"SHT_CUDA_CALLGRAPH"
	.align	4
	.sectionentsize	8
	.align		4
        /*0000*/ 	.word	0x00000000
	.align		4
        /*0004*/ 	.word	0xffffffff
	.align		4
        /*0008*/ 	.word	0x00000000
	.align		4
        /*000c*/ 	.word	0xfffffffe
	.align		4
        /*0010*/ 	.word	0x00000000
	.align		4
        /*0014*/ 	.word	0xfffffffd
	.align		4
        /*0018*/ 	.word	0x00000000
	.align		4
        /*001c*/ 	.word	0xfffffffc


//--------------------- .nv.constant4             --------------------------
	.section	.nv.constant4,"a",@progbits
	.align	8
	.align		8
.nv.constant4:
        /*0000*/ 	.dword	_$_str
	.align		8
        /*0008*/ 	.dword	_$_str_$_2


//--------------------- .text.triton_poi_fused__native_batch_norm_legit_no_training_22 --------------------------
	.section	.text.triton_poi_fused__native_batch_norm_legit_no_training_22,"ax",@progbits
	.align	128
        .global         triton_poi_fused__native_batch_norm_legit_no_training_22
        .type           triton_poi_fused__native_batch_norm_legit_no_training_22,@function
        .size           triton_poi_fused__native_batch_norm_legit_no_training_22,(.L_x_1 - triton_poi_fused__native_batch_norm_legit_no_training_22)
        .other          triton_poi_fused__native_batch_norm_legit_no_training_22,@"STO_CUDA_ENTRY STV_DEFAULT"
triton_poi_fused__native_batch_norm_legit_no_training_22:
.text.triton_poi_fused__native_batch_norm_legit_no_training_22:
[----:B------:R-:W-:Y:S01]  /*0000*/  LDC R1, c[0x0][0x28] ;  /* 0x00000a00ff017b82 */ /* 0x000fe20000000800 */
[----:B------:R-:W1:Y:S07]  /*0010*/  S2R R0, SR_TID.X ;  /* 0x0000000000007919 */ /* 0x000e6e0000002100 */
[----:B------:R-:W2:Y:S01]  /*0020*/  LDC.64 R2, c[0x0][0x220] ;  /* 0x00008800ff027b82 */ /* 0x000ea20000000a00 */
[----:B------:R-:W-:Y:S01]  /*0030*/  ULDC.64 UR4, c[0x0][0x208] ;  /* 0x0000820000047ab9 */ /* 0x000fe20000000a00 */
[----:B------:R-:W3:Y:S06]  /*0040*/  S2R R5, SR_CTAID.X ;  /* 0x0000000000057919 */ /* 0x000eec0000002500 */
[----:B------:R-:W4:Y:S08]  /*0050*/  LDC.64 R6, c[0x0][0x218] ;  /* 0x00008600ff067b82 */ /* 0x000f300000000a00 */
[----:B------:R-:W5:Y:S08]  /*0060*/  LDC.64 R8, c[0x0][0x228] ;  /* 0x00008a00ff087b82 */ /* 0x000f700000000a00 */
[----:B------:R-:W5:Y:S01]  /*0070*/  LDC.64 R10, c[0x0][0x230] ;  /* 0x00008c00ff0a7b82 */ /* 0x000f620000000a00 */
[----:B-1----:R-:W-:-:S04]  /*0080*/  SHF.L.U32 R0, R0, 0x1, RZ ;  /* 0x0000000100007819 */ /* 0x002fc800000006ff */
[----:B------:R-:W-:-:S04]  /*0090*/  LOP3.LUT R0, R0, 0xfe, RZ, 0xc0, !PT ;  /* 0x000000fe00007812 */ /* 0x000fc800078ec0ff */
[----:B---3--:R-:W-:-:S05]  /*00a0*/  LEA R0, R5, R0, 0x8 ;  /* 0x0000000005007211 */ /* 0x008fca00078e40ff */
[----:B------:R-:W-:-:S05]  /*00b0*/  IMAD.HI R4, R0, 0x66666667, RZ ;  /* 0x6666666700047827 */ /* 0x000fca00078e02ff */
[----:B------:R-:W-:-:S04]  /*00c0*/  SHF.R.U32.HI R5, RZ, 0x1f, R4 ;  /* 0x0000001fff057819 */ /* 0x000fc80000011604 */
[----:B------:R-:W-:-:S05]  /*00d0*/  LEA.HI.SX32 R5, R4, R5, 0x1a ;  /* 0x0000000504057211 */ /* 0x000fca00078fd2ff */
[----:B------:R-:W-:Y:S02]  /*00e0*/  IMAD R13, R5, -0xa0, R0 ;  /* 0xffffff60050d7824 */ /* 0x000fe400078e0200 */
[----:B------:R-:W1:Y:S02]  /*00f0*/  LDC.64 R4, c[0x0][0x210] ;  /* 0x00008400ff047b82 */ /* 0x000e640000000a00 */
[----:B--2---:R-:W-:-:S06]  /*0100*/  IMAD.WIDE R2, R13, 0x4, R2 ;  /* 0x000000040d027825 */ /* 0x004fcc00078e0202 */
[----:B------:R-:W2:Y:S01]  /*0110*/  LDG.E.EL.64 R2, desc[UR4][R2.64] ;  /* 0x0000000402027981 */ /* 0x000ea2000c2e1b00 */
[----:B----4-:R-:W-:-:S06]  /*0120*/  IMAD.WIDE R6, R13, 0x4, R6 ;  /* 0x000000040d067825 */ /* 0x010fcc00078e0206 */
[----:B------:R-:W3:Y:S01]  /*0130*/  LDG.E.EL.64 R6, desc[UR4][R6.64] ;  /* 0x0000000406067981 */ /* 0x000ee2000c2e1b00 */
[----:B-1----:R-:W-:-:S06]  /*0140*/  IMAD.WIDE R4, R0, 0x4, R4 ;  /* 0x0000000400047825 */ /* 0x002fcc00078e0204 */
[----:B------:R-:W3:Y:S01]  /*0150*/  LDG.E.64 R4, desc[UR4][R4.64] ;  /* 0x0000000404047981 */ /* 0x000ee2000c1e1b00 */
[----:B-----5:R-:W-:-:S04]  /*0160*/  IMAD.WIDE R8, R13, 0x4, R8 ;  /* 0x000000040d087825 */ /* 0x020fc800078e0208 */
[----:B0-----:R-:W-:Y:S02]  /*0170*/  IMAD.WIDE R10, R13, 0x4, R10 ;  /* 0x000000040d0a7825 */ /* 0x001fe400078e020a */
[----:B------:R-:W4:Y:S04]  /*0180*/  LDG.E.EL.64 R8, desc[UR4][R8.64] ;  /* 0x0000000408087981 */ /* 0x000f28000c2e1b00 */
[----:B------:R-:W4:Y:S01]  /*0190*/  LDG.E.EL.64 R10, desc[UR4][R10.64] ;  /* 0x000000040a0a7981 */ /* 0x000f22000c2e1b00 */
[----:B------:R-:W-:Y:S01]  /*01a0*/  HFMA2.MMA R15, -RZ, RZ, 1.625, 0 ;  /* 0x3e800000ff0f7435 */ /* 0x000fe200000001ff */
[----:B--2---:R-:W-:Y:S01]  /*01b0*/  FADD R2, R2, 9.9999997473787516356e-06 ;  /* 0x3727c5ac02027421 */ /* 0x004fe20000000000 */
[----:B------:R-:W-:-:S03]  /*01c0*/  FADD R12, R3, 9.9999997473787516356e-06 ;  /* 0x3727c5ac030c7421 */ /* 0x000fc60000000000 */
[----:B------:R0:W1:Y:S08]  /*01d0*/  MUFU.SQRT R13, R2 ;  /* 0x00000002000d7308 */ /* 0x0000700000002000 */
[----:B------:R-:W2:Y:S01]  /*01e0*/  MUFU.SQRT R14, R12 ;  /* 0x0000000c000e7308 */ /* 0x000ea20000002000 */
[----:B0-----:R-:W0:Y:S01]  /*01f0*/  LDC.64 R2, c[0x0][0x238] ;  /* 0x00008e00ff027b82 */ /* 0x001e220000000a00 */
[----:B-1----:R-:W-:-:S02]  /*0200*/  FSETP.GT.AND P0, PT, R13, 8.50705917302346158658e+37, PT ;  /* 0x7e8000000d00780b */ /* 0x002fc40003f04000 */
[----:B------:R-:W-:Y:S02]  /*0210*/  FSETP.GEU.AND P2, PT, R13, 1.175494350822287508e-38, PT ;  /* 0x008000000d00780b */ /* 0x000fe40003f4e000 */
[C---:B--2---:R-:W-:Y:S02]  /*0220*/  FSETP.GT.AND P1, PT, R14.reuse, 8.50705917302346158658e+37, PT ;  /* 0x7e8000000e00780b */ /* 0x044fe40003f24000 */
[----:B------:R-:W-:-:S07]  /*0230*/  FSETP.GEU.AND P3, PT, R14, 1.175494350822287508e-38, PT ;  /* 0x008000000e00780b */ /* 0x000fce0003f6e000 */
[----:B------:R-:W-:-:S04]  /*0240*/  @P0 FMUL R13, R13, 0.25 ;  /* 0x3e8000000d0d0820 */ /* 0x000fc80000400000 */
[----:B------:R-:W-:Y:S01]  /*0250*/  @!P2 FMUL R13, R13, 16777216 ;  /* 0x4b8000000d0da820 */ /* 0x000fe20000400000 */
[----:B------:R-:W-:-:S04]  /*0260*/  @P1 FMUL R14, R14, 0.25 ;  /* 0x3e8000000e0e1820 */ /* 0x000fc80000400000 */
[----:B------:R-:W-:Y:S01]  /*0270*/  @!P3 FMUL R14, R14, 16777216 ;  /* 0x4b8000000e0eb820 */ /* 0x000fe20000400000 */
[----:B------:R-:W1:Y:S01]  /*0280*/  MUFU.RCP R13, R13 ;  /* 0x0000000d000d7308 */ /* 0x000e620000001000 */
[----:B------:R-:W-:-:S07]  /*0290*/  FSEL R12, R15, 1, P0 ;  /* 0x3f8000000f0c7808 */ /* 0x000fce0000000000 */
[----:B------:R-:W2:Y:S01]  /*02a0*/  MUFU.RCP R14, R14 ;  /* 0x0000000e000e7308 */ /* 0x000ea20000001000 */
[----:B------:R-:W-:Y:S01]  /*02b0*/  FSEL R15, R15, 1, P1 ;  /* 0x3f8000000f0f7808 */ /* 0x000fe20000800000 */
[----:B------:R-:W-:Y:S01]  /*02c0*/  @!P2 FMUL R12, R12, 16777216 ;  /* 0x4b8000000c0ca820 */ /* 0x000fe20000400000 */
[----:B---3--:R-:W-:-:S03]  /*02d0*/  FADD R4, R4, -R6 ;  /* 0x8000000604047221 */ /* 0x008fc60000000000 */
[----:B------:R-:W-:Y:S01]  /*02e0*/  @!P3 FMUL R15, R15, 16777216 ;  /* 0x4b8000000f0fb820 */ /* 0x000fe20000400000 */
[----:B------:R-:W-:Y:S01]  /*02f0*/  FADD R5, R5, -R7 ;  /* 0x8000000705057221 */ /* 0x000fe20000000000 */
[----:B-1----:R-:W-:Y:S02]  /*0300*/  FMUL R13, R13, R12 ;  /* 0x0000000c0d0d7220 */ /* 0x002fe40000400000 */
[----:B--2---:R-:W-:Y:S02]  /*0310*/  FMUL R6, R14, R15 ;  /* 0x0000000f0e067220 */ /* 0x004fe40000400000 */
[----:B------:R-:W-:Y:S02]  /*0320*/  FMUL R13, R4, R13 ;  /* 0x0000000d040d7220 */ /* 0x000fe40000400000 */
[----:B------:R-:W-:Y:S01]  /*0330*/  FMUL R6, R5, R6 ;  /* 0x0000000605067220 */ /* 0x000fe20000400000 */
[----:B0-----:R-:W-:-:S04]  /*0340*/  IMAD.WIDE R2, R0, 0x4, R2 ;  /* 0x0000000400027825 */ /* 0x001fc800078e0202 */
[----:B----4-:R-:W-:Y:S01]  /*0350*/  FFMA R8, R8, R13, R10 ;  /* 0x0000000d08087223 */ /* 0x010fe2000000000a */
[----:B------:R-:W-:-:S05]  /*0360*/  FFMA R9, R9, R6, R11 ;  /* 0x0000000609097223 */ /* 0x000fca000000000b */
[----:B------:R-:W-:Y:S01]  /*0370*/  STG.E.64 desc[UR4][R2.64], R8 ;  /* 0x0000000802007986 */ /* 0x000fe2000c101b04 */
[----:B------:R-:W-:Y:S05]  /*0380*/  EXIT ;  /* 0x000000000000794d */ /* 0x000fea0003800000 */
.L_x_0:
[----:B------:R-:W-:-:S00]  /*0390*/  BRA `(.L_x_0) ;  /* 0xfffffffc00fc7947 */ /* 0x000fc0000383ffff */
[----:B------:R-:W-:-:S00]  /*03a0*/  NOP ;  /* 0x0000000000007918 */ /* 0x000fc00000000000 */
        /* <DEDUP_REMOVED lines=13> */
.L_x_1:


//--------------------- .nv.global.init           --------------------------
	.section	.nv.global.init,"aw",@progbits
.nv.global.init:
	.type		_$_str,@object
	.size		_$_str,(_$_str_$_2 - _$_str)
_$_str:
        /*0000*/ 	.byte	0x5f, 0x5f, 0x43, 0x55, 0x44, 0x41, 0x5f, 0x46, 0x54, 0x5a, 0x00
	.type		_$_str_$_2,@object
	.size		_$_str_$_2,(.L_1 - _$_str_$_2)
_$_str_$_2:
        /*000b*/ 	.byte	0x5f, 0x5f, 0x43, 0x55, 0x44, 0x41, 0x5f, 0x50, 0x52, 0x45, 0x43, 0x5f, 0x53, 0x51, 0x52, 0x54
        /*001b*/ 	.byte	0x00
.L_1:


//--------------------- .nv.constant0.triton_poi_fused__native_batch_norm_legit_no_training_22 --------------------------
	.section	.nv.constant0.triton_poi_fused__native_batch_norm_legit_no_training_22,"a",@progbits
	.sectionflags	@""
	.align	4
.nv.constant0.triton_poi_fused__native_batch_norm_legit_no_training_22:
	.zero		580
